	.headerflags	@"EF_CUDA_TEXMODE_UNIFIED EF_CUDA_64BIT_ADDRESS EF_CUDA_ACCELERATORS EF_CUDA_SM90 EF_CUDA_VIRTUAL_SM(EF_CUDA_SM90)"
	.elftype	@"ET_EXEC"


//--------------------- .nv.info                  --------------------------
	.section	.nv.info,"",@"SHT_CUDA_INFO"
	.align	4


	//----- nvinfo : EIATTR_REGCOUNT
	.align		4
        /*0000*/ 	.byte	0x04, 0x2f
        /*0002*/ 	.short	(.L_1 - .L_0)
	.align		4
.L_0:
        /*0004*/ 	.word	index@(triton_poi_fused_cat_1)
        /*0008*/ 	.word	0x00000016


	//----- nvinfo : EIATTR_MIN_STACK_SIZE
	.align		4
.L_1:
        /*000c*/ 	.byte	0x04, 0x12
        /*000e*/ 	.short	(.L_3 - .L_2)
	.align		4
.L_2:
        /*0010*/ 	.word	index@(triton_poi_fused_cat_1)
        /*0014*/ 	.word	0x00000000


	//----- nvinfo : EIATTR_FRAME_SIZE
	.align		4
.L_3:
        /*0018*/ 	.byte	0x04, 0x11
        /*001a*/ 	.short	(.L_5 - .L_4)
	.align		4
.L_4:
        /*001c*/ 	.word	index@(triton_poi_fused_cat_1)
        /*0020*/ 	.word	0x00000000


	//----- nvinfo : EIATTR_MIN_STACK_SIZE
	.align		4
.L_5:
        /*0024*/ 	.byte	0x04, 0x12
        /*0026*/ 	.short	(.L_7 - .L_6)
	.align		4
.L_6:
        /*0028*/ 	.word	index@(triton_poi_fused_cat_1)
        /*002c*/ 	.word	0x00000000
.L_7:


//--------------------- .nv.info.triton_poi_fused_cat_1 --------------------------
	.section	.nv.info.triton_poi_fused_cat_1,"",@"SHT_CUDA_INFO"
	.sectionflags	@""
	.align	4


	//----- nvinfo : EIATTR_CUDA_API_VERSION
	.align		4
        /*0000*/ 	.byte	0x04, 0x37
        /*0002*/ 	.short	(.L_9 - .L_8)
.L_8:
        /*0004*/ 	.word	0x0000007c


	//----- nvinfo : EIATTR_KPARAM_INFO
	.align		4
.L_9:
        /*0008*/ 	.byte	0x04, 0x17
        /*000a*/ 	.short	(.L_11 - .L_10)
.L_10:
        /*000c*/ 	.word	0x00000000
        /*0010*/ 	.short	0x0005
        /*0012*/ 	.short	0x0028
        /*0014*/ 	.byte	0x00, 0xf0, 0x11, 0x00


	//----- nvinfo : EIATTR_KPARAM_INFO
	.align		4
.L_11:
        /*0018*/ 	.byte	0x04, 0x17
        /*001a*/ 	.short	(.L_13 - .L_12)
.L_12:
        /*001c*/ 	.word	0x00000000
        /*0020*/ 	.short	0x0004
        /*0022*/ 	.short	0x0020
        /*0024*/ 	.byte	0x00, 0xf4, 0x21, 0x00


	//----- nvinfo : EIATTR_KPARAM_INFO
	.align		4
.L_13:
        /*0028*/ 	.byte	0x04, 0x17
        /*002a*/ 	.short	(.L_15 - .L_14)
.L_14:
        /*002c*/ 	.word	0x00000000
        /*0030*/ 	.short	0x0003
        /*0032*/ 	.short	0x0018
        /*0034*/ 	.byte	0x00, 0xf4, 0x21, 0x00


	//----- nvinfo : EIATTR_KPARAM_INFO
	.align		4
.L_15:
        /*0038*/ 	.byte	0x04, 0x17
        /*003a*/ 	.short	(.L_17 - .L_16)
.L_16:
        /*003c*/ 	.word	0x00000000
        /*0040*/ 	.short	0x0002
        /*0042*/ 	.short	0x0010
        /*0044*/ 	.byte	0x00, 0xf4, 0x21, 0x00


	//----- nvinfo : EIATTR_KPARAM_INFO
	.align		4
.L_17:
        /*0048*/ 	.byte	0x04, 0x17
        /*004a*/ 	.short	(.L_19 - .L_18)
.L_18:
        /*004c*/ 	.word	0x00000000
        /*0050*/ 	.short	0x0001
        /*0052*/ 	.short	0x0008
        /*0054*/ 	.byte	0x00, 0xf4, 0x21, 0x00


	//----- nvinfo : EIATTR_KPARAM_INFO
	.align		4
.L_19:
        /*0058*/ 	.byte	0x04, 0x17
        /*005a*/ 	.short	(.L_21 - .L_20)
.L_20:
        /*005c*/ 	.word	0x00000000
        /*0060*/ 	.short	0x0000
        /*0062*/ 	.short	0x0000
        /*0064*/ 	.byte	0x00, 0xf4, 0x21, 0x00


	//----- nvinfo : EIATTR_SPARSE_MMA_MASK
	.align		4
.L_21:
        /*0068*/ 	.byte	0x03, 0x50
        /*006a*/ 	.short	0x0000


	//----- nvinfo : EIATTR_MAXREG_COUNT
	.align		4
        /*006c*/ 	.byte	0x03, 0x1b
        /*006e*/ 	.short	0x00ff


	//----- nvinfo : EIATTR_EXIT_INSTR_OFFSETS
	.align		4
        /*0070*/ 	.byte	0x04, 0x1c
        /*0072*/ 	.short	(.L_23 - .L_22)


	//   ....[0]....
.L_22:
        /*0074*/ 	.word	0x00000450


	//   ....[1]....
        /*0078*/ 	.word	0x00000470


	//----- nvinfo : EIATTR_REQNTID
	.align		4
.L_23:
        /*007c*/ 	.byte	0x04, 0x10
        /*007e*/ 	.short	(.L_25 - .L_24)
.L_24:
        /*0080*/ 	.word	0x00000080
        /*0084*/ 	.word	0x00000001
        /*0088*/ 	.word	0x00000001


	//----- nvinfo : EIATTR_CBANK_PARAM_SIZE
	.align		4
.L_25:
        /*008c*/ 	.byte	0x03, 0x19
        /*008e*/ 	.short	0x002c


	//----- nvinfo : EIATTR_PARAM_CBANK
	.align		4
        /*0090*/ 	.byte	0x04, 0x0a
        /*0092*/ 	.short	(.L_27 - .L_26)
	.align		4
.L_26:
        /*0094*/ 	.word	index@(.nv.constant0.triton_poi_fused_cat_1)
        /*0098*/ 	.short	0x0210
        /*009a*/ 	.short	0x002c


	//----- nvinfo : EIATTR_SW_WAR
	.align		4
.L_27:
        /*009c*/ 	.byte	0x04, 0x36
        /*009e*/ 	.short	(.L_29 - .L_28)
.L_28:
        /*00a0*/ 	.word	0x00000008
.L_29:


//--------------------- .nv.callgraph             --------------------------
	.section	.nv.callgraph,"",@"SHT_CUDA_CALLGRAPH"
	.align	4
	.sectionentsize	8
	.align		4
        /*0000*/ 	.word	0x00000000
	.align		4
        /*0004*/ 	.word	0xffffffff
	.align		4
        /*0008*/ 	.word	0x00000000
	.align		4
        /*000c*/ 	.word	0xfffffffe
	.align		4
        /*0010*/ 	.word	0x00000000
	.align		4
        /*0014*/ 	.word	0xfffffffd
	.align		4
        /*0018*/ 	.word	0x00000000
	.align		4
        /*001c*/ 	.word	0xfffffffc


//--------------------- .text.triton_poi_fused_cat_1 --------------------------
	.section	.text.triton_poi_fused_cat_1,"ax",@progbits
	.align	128
        .global         triton_poi_fused_cat_1
        .type           triton_poi_fused_cat_1,@function
        .size           triton_poi_fused_cat_1,(.L_x_1 - triton_poi_fused_cat_1)
        .other          triton_poi_fused_cat_1,@"STO_CUDA_ENTRY STV_DEFAULT"
triton_poi_fused_cat_1:
.text.triton_poi_fused_cat_1:
[----:B------:R-:W0:Y:S02]  /*0000*/  LDC R1, c[0x0][0x28] ;  /* 0x00000a00ff017b82 */ /* 0x000e240000000800 */
[----:B------:R-:W1:Y:S01]  /*0010*/  S2R R0, SR_TID.X ;  /* 0x0000000000007919 */ /* 0x000e620000002100 */
[----:B------:R-:W2:Y:S01]  /*0020*/  LDC.64 R6, c[0x0][0x210] ;  /* 0x00008400ff067b82 */ /* 0x000ea20000000a00 */
[----:B------:R-:W-:Y:S01]  /*0030*/  ULDC.64 UR4, c[0x0][0x208] ;  /* 0x0000820000047ab9 */ /* 0x000fe20000000a00 */
[----:B------:R-:W3:Y:S06]  /*0040*/  S2R R5, SR_CTAID.X ;  /* 0x0000000000057919 */ /* 0x000eec0000002500 */
[----:B------:R-:W4:Y:S01]  /*0050*/  LDC.64 R8, c[0x0][0x218] ;  /* 0x00008600ff087b82 */ /* 0x000f220000000a00 */
[----:B-1----:R-:W-:Y:S01]  /*0060*/  IMAD.SHL.U32 R0, R0, 0x2, RZ ;  /* 0x0000000200007824 */ /* 0x002fe200078e00ff */
[----:B---3--:R-:W-:-:S04]  /*0070*/  SHF.R.S32.HI R3, RZ, 0x17, R5 ;  /* 0x00000017ff037819 */ /* 0x008fc80000011405 */
[----:B------:R-:W-:Y:S02]  /*0080*/  LOP3.LUT R0, R0, 0xfe, RZ, 0xc0, !PT ;  /* 0x000000fe00007812 */ /* 0x000fe400078ec0ff */
[----:B------:R-:W-:-:S03]  /*0090*/  SGXT R3, R3, 0x1 ;  /* 0x000000010303781a */ /* 0x000fc60000000200 */
[----:B------:R-:W-:-:S05]  /*00a0*/  IMAD R0, R5, 0x100, R0 ;  /* 0x0000010005007824 */ /* 0x000fca00078e0200 */
[-C--:B------:R-:W-:Y:S02]  /*00b0*/  LEA.HI R10, R3, R0.reuse, RZ, 0x4 ;  /* 0x00000000030a7211 */ /* 0x080fe400078f20ff */
[----:B------:R-:W-:Y:S02]  /*00c0*/  SHF.R.S32.HI R3, RZ, 0x1f, R0 ;  /* 0x0000001fff037819 */ /* 0x000fe40000011400 */
[----:B------:R-:W-:Y:S02]  /*00d0*/  SHF.R.S32.HI R2, RZ, 0x4, R10 ;  /* 0x00000004ff027819 */ /* 0x000fe4000001140a */
[----:B------:R-:W-:Y:S02]  /*00e0*/  LEA.HI R11, R3, R0, RZ, 0x7 ;  /* 0x00000000030b7211 */ /* 0x000fe400078f38ff */
[----:B------:R-:W-:Y:S02]  /*00f0*/  LEA.HI R4, R2, R2, RZ, 0x3 ;  /* 0x0000000202047211 */ /* 0x000fe400078f18ff */
[----:B------:R-:W-:-:S02]  /*0100*/  LOP3.LUT R15, R10, 0xfffffff0, RZ, 0xc0, !PT ;  /* 0xfffffff00a0f7812 */ /* 0x000fc400078ec0ff */
[----:B------:R-:W-:Y:S02]  /*0110*/  LOP3.LUT R13, R4, 0xfffffff8, RZ, 0xc0, !PT ;  /* 0xfffffff8040d7812 */ /* 0x000fe400078ec0ff */
[----:B------:R-:W1:Y:S01]  /*0120*/  LDC.64 R4, c[0x0][0x220] ;  /* 0x00008800ff047b82 */ /* 0x000e620000000a00 */
[C---:B------:R-:W-:Y:S01]  /*0130*/  IMAD.IADD R12, R0.reuse, 0x1, -R15 ;  /* 0x00000001000c7824 */ /* 0x040fe200078e0a0f */
[----:B------:R-:W-:Y:S01]  /*0140*/  ISETP.GE.AND P0, PT, R0, 0x200, PT ;  /* 0x000002000000780c */ /* 0x000fe20003f06270 */
[----:B------:R-:W-:Y:S01]  /*0150*/  IMAD.IADD R17, R2, 0x1, -R13 ;  /* 0x0000000102117824 */ /* 0x000fe200078e0a0d */
[----:B------:R-:W-:Y:S02]  /*0160*/  LOP3.LUT R13, R11, 0xffffff80, RZ, 0xc0, !PT ;  /* 0xffffff800b0d7812 */ /* 0x000fe400078ec0ff */
[----:B------:R-:W-:Y:S01]  /*0170*/  SHF.R.S32.HI R11, RZ, 0x7, R11 ;  /* 0x00000007ff0b7819 */ /* 0x000fe2000001140b */
[C---:B------:R-:W-:Y:S01]  /*0180*/  VIADD R15, R17.reuse, 0xfffffffc ;  /* 0xfffffffc110f7836 */ /* 0x040fe20000000000 */
[----:B------:R-:W3:Y:S01]  /*0190*/  LDC.64 R2, c[0x0][0x228] ;  /* 0x00008a00ff027b82 */ /* 0x000ee20000000a00 */
[C---:B------:R-:W-:Y:S01]  /*01a0*/  IMAD.IADD R10, R0.reuse, 0x1, -R13 ;  /* 0x00000001000a7824 */ /* 0x040fe200078e0a0d */
[----:B------:R-:W-:Y:S01]  /*01b0*/  ISETP.GE.AND P1, PT, R17, 0x4, PT ;  /* 0x000000041100780c */ /* 0x000fe20003f26270 */
[----:B------:R-:W-:Y:S01]  /*01c0*/  IMAD R12, R11, 0x40, R12 ;  /* 0x000000400b0c7824 */ /* 0x000fe200078e020c */
[----:B------:R-:W-:Y:S01]  /*01d0*/  ISETP.GT.AND P4, PT, R17, 0x3, !P0 ;  /* 0x000000031100780c */ /* 0x000fe20004784270 */
[----:B------:R-:W-:Y:S01]  /*01e0*/  IMAD R13, R11, 0x40, R10 ;  /* 0x000000400b0d7824 */ /* 0x000fe200078e020a */
[----:B------:R-:W-:Y:S01]  /*01f0*/  ISETP.LT.AND P3, PT, R0, 0x200, !P1 ;  /* 0x000002000000780c */ /* 0x000fe20004f61270 */
[----:B----4-:R-:W-:Y:S01]  /*0200*/  IMAD.WIDE R8, R17, 0x4, R8 ;  /* 0x0000000411087825 */ /* 0x010fe200078e0208 */
[----:B------:R-:W-:-:S03]  /*0210*/  CS2R R16, SRZ ;  /* 0x0000000000107805 */ /* 0x000fc6000001ff00 */
[----:B--2---:R-:W-:Y:S01]  /*0220*/  IMAD.WIDE R10, R13, 0x4, R6 ;  /* 0x000000040d0a7825 */ /* 0x004fe200078e0206 */
[----:B------:R-:W-:-:S03]  /*0230*/  CS2R R6, SRZ ;  /* 0x0000000000067805 */ /* 0x000fc6000001ff00 */
[----:B------:R-:W-:Y:S01]  /*0240*/  IMAD R13, R15, 0x10, R12 ;  /* 0x000000100f0d7824 */ /* 0x000fe200078e020c */
[----:B------:R-:W-:-:S03]  /*0250*/  CS2R R18, SRZ ;  /* 0x0000000000127805 */ /* 0x000fc6000001ff00 */
[----:B-1----:R-:W-:Y:S01]  /*0260*/  IMAD.WIDE R12, R13, 0x4, R4 ;  /* 0x000000040d0c7825 */ /* 0x002fe200078e0204 */
[----:B------:R-:W-:Y:S01]  /*0270*/  CS2R R4, SRZ ;  /* 0x0000000000047805 */ /* 0x000fe2000001ff00 */
[----:B------:R-:W2:Y:S02]  /*0280*/  @P3 LDG.E.EL R16, desc[UR4][R8.64] ;  /* 0x0000000408103981 */ /* 0x000ea4000c2e1900 */
[----:B---3--:R-:W-:Y:S02]  /*0290*/  IMAD.WIDE R14, R15, 0x4, R2 ;  /* 0x000000040f0e7825 */ /* 0x008fe400078e0202 */
[----:B------:R2:W3:Y:S01]  /*02a0*/  @P3 LDG.E.64 R6, desc[UR4][R10.64] ;  /* 0x000000040a063981 */ /* 0x0004e2000c1e1b00 */
[----:B------:R-:W1:Y:S03]  /*02b0*/  LDC.64 R2, c[0x0][0x230] ;  /* 0x00008c00ff027b82 */ /* 0x000e660000000a00 */
[----:B------:R-:W4:Y:S04]  /*02c0*/  @P3 LDG.E.EL R17, desc[UR4][R8.64] ;  /* 0x0000000408113981 */ /* 0x000f28000c2e1900 */
[----:B------:R-:W5:Y:S04]  /*02d0*/  @P4 LDG.E.64 R4, desc[UR4][R12.64] ;  /* 0x000000040c044981 */ /* 0x000f68000c1e1b00 */
[----:B------:R-:W5:Y:S04]  /*02e0*/  @P4 LDG.E.EL R19, desc[UR4][R14.64] ;  /* 0x000000040e134981 */ /* 0x000f68000c2e1900 */
[----:B------:R-:W5:Y:S01]  /*02f0*/  @P4 LDG.E.EL R18, desc[UR4][R14.64] ;  /* 0x000000040e124981 */ /* 0x000f62000c2e1900 */
[----:B-1----:R-:W-:Y:S01]  /*0300*/  IMAD.WIDE R2, R0, 0x4, R2 ;  /* 0x0000000400027825 */ /* 0x002fe200078e0202 */
[----:B--2---:R-:W-:-:S02]  /*0310*/  SEL R11, R16, RZ, P3 ;  /* 0x000000ff100b7207 */ /* 0x004fc40001800000 */
[----:B---3--:R-:W-:Y:S02]  /*0320*/  SEL R6, R6, RZ, P3 ;  /* 0x000000ff06067207 */ /* 0x008fe40001800000 */
[----:B------:R-:W-:Y:S02]  /*0330*/  SEL R7, R7, RZ, P3 ;  /* 0x000000ff07077207 */ /* 0x000fe40001800000 */
[----:B----4-:R-:W-:Y:S02]  /*0340*/  SEL R10, R17, RZ, P3 ;  /* 0x000000ff110a7207 */ /* 0x010fe40001800000 */
[C---:B------:R-:W-:Y:S01]  /*0350*/  FSETP.GEU.AND P2, PT, R6.reuse, -R11, PT ;  /* 0x8000000b0600720b */ /* 0x040fe20003f4e000 */
[----:B------:R-:W-:Y:S01]  /*0360*/  FADD R6, R6, R11 ;  /* 0x0000000b06067221 */ /* 0x000fe20000000000 */
[----:B-----5:R-:W-:Y:S02]  /*0370*/  SEL R12, R5, RZ, P4 ;  /* 0x000000ff050c7207 */ /* 0x020fe40002000000 */
[----:B------:R-:W-:Y:S01]  /*0380*/  SEL R8, R4, RZ, P4 ;  /* 0x000000ff04087207 */ /* 0x000fe20002000000 */
[----:B------:R-:W-:Y:S01]  /*0390*/  FADD R4, R7, R10 ;  /* 0x0000000a07047221 */ /* 0x000fe20000000000 */
[----:B------:R-:W-:-:S02]  /*03a0*/  SEL R19, R19, RZ, P4 ;  /* 0x000000ff13137207 */ /* 0x000fc40002000000 */
[----:B------:R-:W-:Y:S02]  /*03b0*/  FSETP.GEU.AND P5, PT, R7, -R10, PT ;  /* 0x8000000a0700720b */ /* 0x000fe40003fae000 */
[----:B------:R-:W-:Y:S02]  /*03c0*/  SEL R5, R18, RZ, P4 ;  /* 0x000000ff12057207 */ /* 0x000fe40002000000 */
[C---:B------:R-:W-:Y:S01]  /*03d0*/  FSETP.GEU.AND P3, PT, R12.reuse, -R19, PT ;  /* 0x800000130c00720b */ /* 0x040fe20003f6e000 */
[----:B------:R-:W-:Y:S01]  /*03e0*/  FADD R19, R12, R19 ;  /* 0x000000130c137221 */ /* 0x000fe20000000000 */
[C---:B------:R-:W-:Y:S01]  /*03f0*/  FSETP.GEU.AND P4, PT, R8.reuse, -R5, PT ;  /* 0x800000050800720b */ /* 0x040fe20003f8e000 */
[----:B------:R-:W-:Y:S01]  /*0400*/  FADD R5, R8, R5 ;  /* 0x0000000508057221 */ /* 0x000fe20000000000 */
[----:B------:R-:W-:Y:S02]  /*0410*/  FSEL R6, R6, RZ, P2 ;  /* 0x000000ff06067208 */ /* 0x000fe40001000000 */
[----:B------:R-:W-:-:S02]  /*0420*/  FSEL R7, R4, RZ, P5 ;  /* 0x000000ff04077208 */ /* 0x000fc40002800000 */
[----:B------:R-:W-:Y:S02]  /*0430*/  @P1 FSEL R6, R5, RZ, P4 ;  /* 0x000000ff05061208 */ /* 0x000fe40002000000 */
[----:B------:R-:W-:Y:S01]  /*0440*/  @P1 FSEL R7, R19, RZ, P3 ;  /* 0x000000ff13071208 */ /* 0x000fe20001800000 */
[----:B------:R-:W-:Y:S06]  /*0450*/  @P0 EXIT ;  /* 0x000000000000094d */ /* 0x000fec0003800000 */
[----:B------:R-:W-:Y:S01]  /*0460*/  STG.E.64 desc[UR4][R2.64], R6 ;  /* 0x0000000602007986 */ /* 0x000fe2000c101b04 */
[----:B------:R-:W-:Y:S05]  /*0470*/  EXIT ;  /* 0x000000000000794d */ /* 0x000fea0003800000 */
.L_x_0:
[----:B------:R-:W-:-:S00]  /*0480*/  BRA `(.L_x_0) ;  /* 0xfffffffc00fc7947 */ /* 0x000fc0000383ffff */
[----:B------:R-:W-:-:S00]  /*0490*/  NOP ;  /* 0x0000000000007918 */ /* 0x000fc00000000000 */
        /* <DEDUP_REMOVED lines=14> */
.L_x_1:


//--------------------- .nv.constant0.triton_poi_fused_cat_1 --------------------------
	.section	.nv.constant0.triton_poi_fused_cat_1,"a",@progbits
	.sectionflags	@""
	.align	4
.nv.constant0.triton_poi_fused_cat_1:
	.zero		572
